//
// Generated by NVIDIA NVVM Compiler
//
// Compiler Build ID: CL-36424714
// Cuda compilation tools, release 13.0, V13.0.88
// Based on NVVM 20.0.0
//

.version 9.0
.target sm_100
.address_size 64

	// .globl	_Z6kernalPiy

.visible .entry _Z6kernalPiy(
	.param .u64 .ptr .align 1 _Z6kernalPiy_param_0,
	.param .u64 _Z6kernalPiy_param_1
)
{
	.reg .b32 	%r<33>;
	.reg .b32 	%f<5>;
	.reg .b64 	%rd<4>;

	ld.param.u64 	%rd1, [_Z6kernalPiy_param_0];
	ld.param.u64 	%rd2, [_Z6kernalPiy_param_1];
	mov.f32 	%f1, 0f00000000;
	tex.2d.v4.s32.f32 	{%r1, %r2, %r3, %r4}, [%rd2, {%f1, %f1}];
	cvta.to.global.u64 	%rd3, %rd1;
	st.global.u32 	[%rd3], %r1;
	st.global.u32 	[%rd3+4], %r2;
	st.global.u32 	[%rd3+8], %r3;
	st.global.u32 	[%rd3+12], %r4;
	mov.f32 	%f2, 0f3F800000;
	tex.2d.v4.s32.f32 	{%r5, %r6, %r7, %r8}, [%rd2, {%f2, %f1}];
	st.global.u32 	[%rd3+16], %r5;
	st.global.u32 	[%rd3+20], %r6;
	st.global.u32 	[%rd3+24], %r7;
	st.global.u32 	[%rd3+28], %r8;
	mov.f32 	%f3, 0f40000000;
	tex.2d.v4.s32.f32 	{%r9, %r10, %r11, %r12}, [%rd2, {%f3, %f1}];
	st.global.u32 	[%rd3+32], %r9;
	st.global.u32 	[%rd3+36], %r10;
	st.global.u32 	[%rd3+40], %r11;
	st.global.u32 	[%rd3+44], %r12;
	mov.f32 	%f4, 0f40400000;
	tex.2d.v4.s32.f32 	{%r13, %r14, %r15, %r16}, [%rd2, {%f4, %f1}];
	st.global.u32 	[%rd3+48], %r13;
	st.global.u32 	[%rd3+52], %r14;
	st.global.u32 	[%rd3+56], %r15;
	st.global.u32 	[%rd3+60], %r16;
	tex.2d.v4.s32.f32 	{%r17, %r18, %r19, %r20}, [%rd2, {%f1, %f2}];
	st.global.u32 	[%rd3+64], %r17;
	st.global.u32 	[%rd3+68], %r18;
	st.global.u32 	[%rd3+72], %r19;
	st.global.u32 	[%rd3+76], %r20;
	tex.2d.v4.s32.f32 	{%r21, %r22, %r23, %r24}, [%rd2, {%f2, %f2}];
	st.global.u32 	[%rd3+80], %r21;
	st.global.u32 	[%rd3+84], %r22;
	st.global.u32 	[%rd3+88], %r23;
	st.global.u32 	[%rd3+92], %r24;
	tex.2d.v4.s32.f32 	{%r25, %r26, %r27, %r28}, [%rd2, {%f3, %f2}];
	st.global.u32 	[%rd3+96], %r25;
	st.global.u32 	[%rd3+100], %r26;
	st.global.u32 	[%rd3+104], %r27;
	st.global.u32 	[%rd3+108], %r28;
	tex.2d.v4.s32.f32 	{%r29, %r30, %r31, %r32}, [%rd2, {%f4, %f2}];
	st.global.u32 	[%rd3+112], %r29;
	st.global.u32 	[%rd3+116], %r30;
	st.global.u32 	[%rd3+120], %r31;
	st.global.u32 	[%rd3+124], %r32;
	ret;

}


// ===== COMPILED SASS (sm_100) =====

	.target	sm_100

	.elftype	@"ET_EXEC"


//--------------------- .note.nv.tkinfo           --------------------------
	.section	.note.nv.tkinfo,"",@"SHT_NOTE"
	.sectionflags	@"SHF_NOTE_NV_TKINFO"
	.tkinfo
        /*0018*/ 	.word	0x00000002
        /*0030*/ 	.string	""
        /*0030*/ 	.string	"ptxas"
        /*0030*/ 	.string	"Cuda compilation tools, release 13.0, V13.0.88"
        /*0030*/ 	.string	"Build cuda_13.0.r13.0/compiler.36424714_0"
        /*0030*/ 	.string	"-arch sm_100 -m 64 "



//--------------------- .note.nv.cuinfo           --------------------------
	.section	.note.nv.cuinfo,"",@"SHT_NOTE"
	.sectionflags	@"SHF_NOTE_NV_CUINFO"
        /*0018*/ 	.short	0x0002
        /*001a*/ 	.short	0x0064
        /*001c*/ 	.short	0x0082
	.zero		2


//--------------------- .nv.info                  --------------------------
	.section	.nv.info,"",@"SHT_CUDA_INFO"
	.align	4


	//----- nvinfo : EIATTR_REGCOUNT
	.align		4
        /*0000*/ 	.byte	0x04, 0x2f
        /*0002*/ 	.short	(.L_1 - .L_0)
	.align		4
.L_0:
        /*0004*/ 	.word	index@(_Z6kernalPiy)
        /*0008*/ 	.word	0x00000026


	//----- nvinfo : EIATTR_FRAME_SIZE
	.align		4
.L_1:
        /*000c*/ 	.byte	0x04, 0x11
        /*000e*/ 	.short	(.L_3 - .L_2)
	.align		4
.L_2:
        /*0010*/ 	.word	index@(_Z6kernalPiy)
        /*0014*/ 	.word	0x00000000


	//----- nvinfo : EIATTR_MIN_STACK_SIZE
	.align		4
.L_3:
        /*0018*/ 	.byte	0x04, 0x12
        /*001a*/ 	.short	(.L_5 - .L_4)
	.align		4
.L_4:
        /*001c*/ 	.word	index@(_Z6kernalPiy)
        /*0020*/ 	.word	0x00000000
.L_5:


//--------------------- .nv.compat                --------------------------
	.section	.nv.compat,"",@"SHT_CUDA_COMPAT_INFO"
	.align	4
        /*0000*/ 	.byte	0x02, 0x09, 0x00, 0x00, 0x02, 0x02, 0x02, 0x00, 0x02, 0x05, 0x05, 0x00, 0x03, 0x07, 0x01, 0x01
        /*0010*/ 	.byte	0x02, 0x03, 0x00, 0x00, 0x02, 0x06, 0x01, 0x00, 0x04, 0x0b, 0x08, 0x00, 0x09, 0x00, 0x00, 0x00
        /*0020*/ 	.byte	0x00, 0x00, 0x00, 0x00


//--------------------- .nv.info._Z6kernalPiy     --------------------------
	.section	.nv.info._Z6kernalPiy,"",@"SHT_CUDA_INFO"
	.sectionflags	@""
	.align	4


	//----- nvinfo : EIATTR_CUDA_API_VERSION
	.align		4
        /*0000*/ 	.byte	0x04, 0x37
        /*0002*/ 	.short	(.L_7 - .L_6)
.L_6:
        /*0004*/ 	.word	0x00000082


	//----- nvinfo : EIATTR_KPARAM_INFO
	.align		4
.L_7:
        /*0008*/ 	.byte	0x04, 0x17
        /*000a*/ 	.short	(.L_9 - .L_8)
.L_8:
        /*000c*/ 	.word	0x00000000
        /*0010*/ 	.short	0x0001
        /*0012*/ 	.short	0x0008
        /*0014*/ 	.byte	0x00, 0xf0, 0x21, 0x00


	//----- nvinfo : EIATTR_KPARAM_INFO
	.align		4
.L_9:
        /*0018*/ 	.byte	0x04, 0x17
        /*001a*/ 	.short	(.L_11 - .L_10)
.L_10:
        /*001c*/ 	.word	0x00000000
        /*0020*/ 	.short	0x0000
        /*0022*/ 	.short	0x0000
        /*0024*/ 	.byte	0x00, 0xf5, 0x21, 0x00


	//----- nvinfo : EIATTR_SPARSE_MMA_MASK
	.align		4
.L_11:
        /*0028*/ 	.byte	0x03, 0x50
        /*002a*/ 	.short	0x0000


	//----- nvinfo : EIATTR_MAXREG_COUNT
	.align		4
        /*002c*/ 	.byte	0x03, 0x1b
        /*002e*/ 	.short	0x00ff


	//----- nvinfo : EIATTR_MERCURY_ISA_VERSION
	.align		4
        /*0030*/ 	.byte	0x03, 0x5f
        /*0032*/ 	.short	0x0101


	//----- nvinfo : EIATTR_VRC_CTA_INIT_COUNT
	.align		4
        /*0034*/ 	.byte	0x02, 0x4a
	.zero		1
	.zero		1


	//----- nvinfo : EIATTR_EXIT_INSTR_OFFSETS
	.align		4
        /*0038*/ 	.byte	0x04, 0x1c
        /*003a*/ 	.short	(.L_13 - .L_12)


	//   ....[0]....
.L_12:
        /*003c*/ 	.word	0x00000440


	//----- nvinfo : EIATTR_CBANK_PARAM_SIZE
	.align		4
.L_13:
        /*0040*/ 	.byte	0x03, 0x19
        /*0042*/ 	.short	0x0010


	//----- nvinfo : EIATTR_PARAM_CBANK
	.align		4
        /*0044*/ 	.byte	0x04, 0x0a
        /*0046*/ 	.short	(.L_15 - .L_14)
	.align		4
.L_14:
        /*0048*/ 	.word	index@(.nv.constant0._Z6kernalPiy)
        /*004c*/ 	.short	0x0380
        /*004e*/ 	.short	0x0010


	//----- nvinfo : EIATTR_SW_WAR
	.align		4
.L_15:
        /*0050*/ 	.byte	0x04, 0x36
        /*0052*/ 	.short	(.L_17 - .L_16)
.L_16:
        /*0054*/ 	.word	0x00000008
.L_17:


//--------------------- .nv.callgraph             --------------------------
	.section	.nv.callgraph,"",@"SHT_CUDA_CALLGRAPH"
	.align	4
	.sectionentsize	8
	.align		4
        /*0000*/ 	.word	0x00000000
	.align		4
        /*0004*/ 	.word	0xffffffff
	.align		4
        /*0008*/ 	.word	0x00000000
	.align		4
        /*000c*/ 	.word	0xfffffffe
	.align		4
        /*0010*/ 	.word	0x00000000
	.align		4
        /*0014*/ 	.word	0xfffffffd
	.align		4
        /*0018*/ 	.word	0x00000000
	.align		4
        /*001c*/ 	.word	0xfffffffc


//--------------------- .text._Z6kernalPiy        --------------------------
	.section	.text._Z6kernalPiy,"ax",@progbits
	.align	128
        .global         _Z6kernalPiy
        .type           _Z6kernalPiy,@function
        .size           _Z6kernalPiy,(.L_x_1 - _Z6kernalPiy)
        .other          _Z6kernalPiy,@"STO_CUDA_ENTRY STV_DEFAULT"
_Z6kernalPiy:
.text._Z6kernalPiy:
[----:B------:R-:W-:Y:S01]  /*0000*/  LDC R1, c[0x0][0x37c] ;  /* 0x0000df00ff017b82 */ /* 0x000fe20000000800 */
[----:B------:R-:W0:Y:S01]  /*0010*/  LDCU UR4, c[0x0][0x388] ;  /* 0x00007100ff0477ac */ /* 0x000e220008000800 */
[----:B------:R-:W-:Y:S01]  /*0020*/  HFMA2 R14, -RZ, RZ, 1.875, 0 ;  /* 0x3f800000ff0e7431 */ /* 0x000fe200000001ff */
[----:B------:R-:W-:Y:S01]  /*0030*/  CS2R R18, SRZ ;  /* 0x0000000000127805 */ /* 0x000fe2000001ff00 */
[----:B------:R-:W-:Y:S02]  /*0040*/  HFMA2 R6, -RZ, RZ, 2.125, 0 ;  /* 0x40400000ff067431 */ /* 0x000fe400000001ff */
[----:B------:R-:W-:Y:S02]  /*0050*/  IMAD.MOV.U32 R15, RZ, RZ, RZ ;  /* 0x000000ffff0f7224 */ /* 0x000fe400078e00ff */
[----:B------:R-:W-:Y:S02]  /*0060*/  HFMA2 R22, -RZ, RZ, 1.875, 0 ;  /* 0x3f800000ff167431 */ /* 0x000fe400000001ff */
[----:B------:R-:W-:Y:S01]  /*0070*/  IMAD.MOV.U32 R0, RZ, RZ, -0x3e000000 ;  /* 0xc2000000ff007424 */ /* 0x000fe200078e00ff */
[----:B------:R-:W-:Y:S01]  /*0080*/  MOV R10, 0x40000000 ;  /* 0x40000000000a7802 */ /* 0x000fe20000000f00 */
[----:B------:R-:W-:-:S02]  /*0090*/  IMAD.MOV.U32 R11, RZ, RZ, RZ ;  /* 0x000000ffff0b7224 */ /* 0x000fc400078e00ff */
[----:B------:R-:W-:Y:S02]  /*00a0*/  HFMA2 R30, -RZ, RZ, 2.125, 0 ;  /* 0x40400000ff1e7431 */ /* 0x000fe400000001ff */
[----:B------:R-:W-:Y:S01]  /*00b0*/  IMAD.MOV.U32 R7, RZ, RZ, RZ ;  /* 0x000000ffff077224 */ /* 0x000fe200078e00ff */
[----:B------:R-:W-:Y:S01]  /*00c0*/  MOV R3, 0x3f800000 ;  /* 0x3f80000000037802 */ /* 0x000fe20000000f00 */
[----:B------:R-:W-:Y:S01]  /*00d0*/  IMAD.MOV.U32 R2, RZ, RZ, RZ ;  /* 0x000000ffff027224 */ /* 0x000fe200078e00ff */
[----:B------:R-:W-:Y:S01]  /*00e0*/  UMOV UR5, URZ ;  /* 0x000000ff00057c82 */ /* 0x000fe20008000000 */
[----:B------:R-:W-:Y:S01]  /*00f0*/  IMAD.MOV.U32 R23, RZ, RZ, 0x3f800000 ;  /* 0x3f800000ff177424 */ /* 0x000fe200078e00ff */
[----:B------:R-:W-:Y:S01]  /*0100*/  MOV R26, 0x40000000 ;  /* 0x40000000001a7802 */ /* 0x000fe20000000f00 */
[----:B------:R-:W-:Y:S01]  /*0110*/  IMAD.MOV.U32 R27, RZ, RZ, 0x3f800000 ;  /* 0x3f800000ff1b7424 */ /* 0x000fe200078e00ff */
[----:B0-----:R-:W5:Y:S01]  /*0120*/  TEX.LL R18, R20, R18, R0, UR4, 2D ;  /* 0x28ff040012147f60 */ /* 0x001f6200089e0f12 */
[----:B------:R-:W5:Y:S01]  /*0130*/  TEX.LL R14, R16, R14, R0, UR4, 2D ;  /* 0x28ff04000e107f60 */ /* 0x000f6200089e0f0e */
[----:B------:R-:W5:Y:S01]  /*0140*/  TEX.LL R10, R12, R10, R0, UR4, 2D ;  /* 0x28ff04000a0c7f60 */ /* 0x000f6200089e0f0a */
[----:B------:R-:W5:Y:S01]  /*0150*/  TEX.LL R6, R8, R6, R0, UR4, 2D ;  /* 0x28ff040006087f60 */ /* 0x000f6200089e0f06 */
[----:B------:R-:W5:Y:S01]  /*0160*/  TEX.LL R2, R4, R2, R0, UR4, 2D ;  /* 0x28ff040002047f60 */ /* 0x000f6200089e0f02 */
[----:B------:R-:W5:Y:S01]  /*0170*/  TEX.LL R22, R24, R22, R0, UR4, 2D ;  /* 0x28ff040016187f60 */ /* 0x000f6200089e0f16 */
[----:B------:R-:W5:Y:S01]  /*0180*/  TEX.LL R26, R28, R26, R0, UR4, 2D ;  /* 0x28ff04001a1c7f60 */ /* 0x000f6200089e0f1a */
[----:B------:R-:W-:-:S06]  /*0190*/  IMAD.MOV.U32 R31, RZ, RZ, 0x3f800000 ;  /* 0x3f800000ff1f7424 */ /* 0x000fcc00078e00ff */
[----:B------:R0:W5:Y:S01]  /*01a0*/  TEX.LL R34, R30, R30, R0, UR4, 2D ;  /* 0x28ff04001e1e7f60 */ /* 0x00016200089e0f22 */
[----:B------:R-:W1:Y:S01]  /*01b0*/  LDC.64 R32, c[0x0][0x380] ;  /* 0x0000e000ff207b82 */ /* 0x000e620000000a00 */
[----:B0-----:R-:W1:Y:S01]  /*01c0*/  LDCU.64 UR4, c[0x0][0x358] ;  /* 0x00006b00ff0477ac */ /* 0x001e620008000a00 */
[----:B------:R-:W-:-:S04]  /*01d0*/  DEPBAR.LE SB5, 0x7 ;  /* 0x0000d1c00000791a */ /* 0x000fc80000000000 */
[----:B-1----:R-:W-:Y:S04]  /*01e0*/  STG.E desc[UR4][R32.64], R20 ;  /* 0x0000001420007986 */ /* 0x002fe8000c101904 */
[----:B------:R-:W-:Y:S04]  /*01f0*/  STG.E desc[UR4][R32.64+0x4], R21 ;  /* 0x0000041520007986 */ /* 0x000fe8000c101904 */
[----:B------:R-:W-:Y:S04]  /*0200*/  STG.E desc[UR4][R32.64+0x8], R18 ;  /* 0x0000081220007986 */ /* 0x000fe8000c101904 */
[----:B------:R-:W-:Y:S01]  /*0210*/  STG.E desc[UR4][R32.64+0xc], R19 ;  /* 0x00000c1320007986 */ /* 0x000fe2000c101904 */
[----:B------:R-:W-:-:S04]  /*0220*/  DEPBAR.LE SB5, 0x6 ;  /* 0x0000d1800000791a */ /* 0x000fc80000000000 */
[----:B------:R-:W-:Y:S04]  /*0230*/  STG.E desc[UR4][R32.64+0x10], R16 ;  /* 0x0000101020007986 */ /* 0x000fe8000c101904 */
        /* <DEDUP_REMOVED lines=27> */
[----:B------:R-:W-:Y:S04]  /*03f0*/  STG.E desc[UR4][R32.64+0x6c], R27 ;  /* 0x00006c1b20007986 */ /* 0x000fe8000c101904 */
[----:B-----5:R-:W-:Y:S04]  /*0400*/  STG.E desc[UR4][R32.64+0x70], R30 ;  /* 0x0000701e20007986 */ /* 0x020fe8000c101904 */
[----:B------:R-:W-:Y:S04]  /*0410*/  STG.E desc[UR4][R32.64+0x74], R31 ;  /* 0x0000741f20007986 */ /* 0x000fe8000c101904 */
[----:B------:R-:W-:Y:S04]  /*0420*/  STG.E desc[UR4][R32.64+0x78], R34 ;  /* 0x0000782220007986 */ /* 0x000fe8000c101904 */
[----:B------:R-:W-:Y:S01]  /*0430*/  STG.E desc[UR4][R32.64+0x7c], R35 ;  /* 0x00007c2320007986 */ /* 0x000fe2000c101904 */
[----:B------:R-:W-:Y:S05]  /*0440*/  EXIT ;  /* 0x000000000000794d */ /* 0x000fea0003800000 */
.L_x_0:
[----:B------:R-:W-:-:S00]  /*0450*/  BRA `(.L_x_0) ;  /* 0xfffffffc00fc7947 */ /* 0x000fc0000383ffff */
[----:B------:R-:W-:-:S00]  /*0460*/  NOP ;  /* 0x0000000000007918 */ /* 0x000fc00000000000 */
        /* <DEDUP_REMOVED lines=9> */
.L_x_1:


//--------------------- .nv.shared.reserved.0     --------------------------
	.section	.nv.shared.reserved.0,"aw",@nobits
	.weak		__nv_reservedSMEM_offset_0_alias
	.size		__nv_reservedSMEM_offset_0_alias, 0, 64
	.other		__nv_reservedSMEM_offset_0_alias,@"STO_CUDA_RESERVED_SHARED STV_DEFAULT"
__nv_reservedSMEM_offset_0_alias:
	.zero		0
	.zero		64


//--------------------- .nv.constant0._Z6kernalPiy --------------------------
	.section	.nv.constant0._Z6kernalPiy,"a",@progbits
	.sectionflags	@""
	.align	4
.nv.constant0._Z6kernalPiy:
	.zero		912


//--------------------- SYMBOLS --------------------------

	.type		.nv.reservedSmem.offset0,@object
	.size		.nv.reservedSmem.offset0,0x4
